//
// Generated by NVIDIA NVVM Compiler
//
// Compiler Build ID: CL-36424714
// Cuda compilation tools, release 13.0, V13.0.88
// Based on NVVM 20.0.0
//

.version 9.0
.target sm_100
.address_size 64

// _ZZN32_GLOBAL__N__d81368ce_4_k_cu_main20transpose_no_swizzleEPKiPiE4tile has been demoted
// _ZZN32_GLOBAL__N__d81368ce_4_k_cu_main22transpose_with_swizzleEPKiPiE4tile has been demoted

.entry _ZN32_GLOBAL__N__d81368ce_4_k_cu_main20transpose_no_swizzleEPKiPi(
	.param .u64 .ptr .align 1 _ZN32_GLOBAL__N__d81368ce_4_k_cu_main20transpose_no_swizzleEPKiPi_param_0,
	.param .u64 .ptr .align 1 _ZN32_GLOBAL__N__d81368ce_4_k_cu_main20transpose_no_swizzleEPKiPi_param_1
)
{
	.reg .b32 	%r<26>;
	.reg .b64 	%rd<9>;
	// demoted variable
	.shared .align 4 .b8 _ZZN32_GLOBAL__N__d81368ce_4_k_cu_main20transpose_no_swizzleEPKiPiE4tile[4096];
	ld.param.u64 	%rd1, [_ZN32_GLOBAL__N__d81368ce_4_k_cu_main20transpose_no_swizzleEPKiPi_param_0];
	ld.param.u64 	%rd2, [_ZN32_GLOBAL__N__d81368ce_4_k_cu_main20transpose_no_swizzleEPKiPi_param_1];
	cvta.to.global.u64 	%rd3, %rd2;
	cvta.to.global.u64 	%rd4, %rd1;
	mov.u32 	%r1, %ctaid.x;
	shl.b32 	%r2, %r1, 5;
	mov.u32 	%r3, %tid.x;
	mov.u32 	%r4, %ctaid.y;
	mov.u32 	%r5, %tid.y;
	shl.b32 	%r6, %r4, 11;
	shl.b32 	%r7, %r5, 6;
	add.s32 	%r8, %r7, %r3;
	add.s32 	%r9, %r8, %r6;
	add.s32 	%r10, %r9, %r2;
	mul.wide.u32 	%rd5, %r10, 4;
	add.s64 	%rd6, %rd4, %rd5;
	ld.global.u32 	%r11, [%rd6];
	shl.b32 	%r12, %r5, 7;
	mov.u32 	%r13, _ZZN32_GLOBAL__N__d81368ce_4_k_cu_main20transpose_no_swizzleEPKiPiE4tile;
	add.s32 	%r14, %r13, %r12;
	shl.b32 	%r15, %r3, 2;
	add.s32 	%r16, %r14, %r15;
	st.shared.u32 	[%r16], %r11;
	bar.sync 	0;
	shl.b32 	%r17, %r4, 5;
	shl.b32 	%r18, %r3, 7;
	add.s32 	%r19, %r13, %r18;
	shl.b32 	%r20, %r5, 2;
	add.s32 	%r21, %r19, %r20;
	ld.shared.u32 	%r22, [%r21];
	shl.b32 	%r23, %r1, 11;
	add.s32 	%r24, %r8, %r23;
	add.s32 	%r25, %r24, %r17;
	mul.wide.u32 	%rd7, %r25, 4;
	add.s64 	%rd8, %rd3, %rd7;
	st.global.u32 	[%rd8], %r22;
	ret;

}
.entry _ZN32_GLOBAL__N__d81368ce_4_k_cu_main22transpose_with_swizzleEPKiPi(
	.param .u64 .ptr .align 1 _ZN32_GLOBAL__N__d81368ce_4_k_cu_main22transpose_with_swizzleEPKiPi_param_0,
	.param .u64 .ptr .align 1 _ZN32_GLOBAL__N__d81368ce_4_k_cu_main22transpose_with_swizzleEPKiPi_param_1
)
{
	.reg .b32 	%r<26>;
	.reg .b64 	%rd<9>;
	// demoted variable
	.shared .align 4 .b8 _ZZN32_GLOBAL__N__d81368ce_4_k_cu_main22transpose_with_swizzleEPKiPiE4tile[4096];
	ld.param.u64 	%rd1, [_ZN32_GLOBAL__N__d81368ce_4_k_cu_main22transpose_with_swizzleEPKiPi_param_0];
	ld.param.u64 	%rd2, [_ZN32_GLOBAL__N__d81368ce_4_k_cu_main22transpose_with_swizzleEPKiPi_param_1];
	cvta.to.global.u64 	%rd3, %rd2;
	cvta.to.global.u64 	%rd4, %rd1;
	mov.u32 	%r1, %ctaid.x;
	shl.b32 	%r2, %r1, 5;
	mov.u32 	%r3, %tid.x;
	mov.u32 	%r4, %ctaid.y;
	mov.u32 	%r5, %tid.y;
	shl.b32 	%r6, %r4, 11;
	shl.b32 	%r7, %r5, 6;
	add.s32 	%r8, %r7, %r3;
	add.s32 	%r9, %r8, %r6;
	add.s32 	%r10, %r9, %r2;
	mul.wide.u32 	%rd5, %r10, 4;
	add.s64 	%rd6, %rd4, %rd5;
	ld.global.u32 	%r11, [%rd6];
	shl.b32 	%r12, %r5, 7;
	mov.u32 	%r13, _ZZN32_GLOBAL__N__d81368ce_4_k_cu_main22transpose_with_swizzleEPKiPiE4tile;
	add.s32 	%r14, %r13, %r12;
	xor.b32  	%r15, %r3, %r5;
	shl.b32 	%r16, %r15, 2;
	add.s32 	%r17, %r14, %r16;
	st.shared.u32 	[%r17], %r11;
	bar.sync 	0;
	shl.b32 	%r18, %r4, 5;
	shl.b32 	%r19, %r3, 7;
	add.s32 	%r20, %r13, %r19;
	add.s32 	%r21, %r20, %r16;
	ld.shared.u32 	%r22, [%r21];
	shl.b32 	%r23, %r1, 11;
	add.s32 	%r24, %r8, %r23;
	add.s32 	%r25, %r24, %r18;
	mul.wide.u32 	%rd7, %r25, 4;
	add.s64 	%rd8, %rd3, %rd7;
	st.global.u32 	[%rd8], %r22;
	ret;

}


// ===== COMPILED SASS (sm_100) =====

	.target	sm_100

	.elftype	@"ET_EXEC"


//--------------------- .note.nv.tkinfo           --------------------------
	.section	.note.nv.tkinfo,"",@"SHT_NOTE"
	.sectionflags	@"SHF_NOTE_NV_TKINFO"
	.tkinfo
        /*0018*/ 	.word	0x00000002
        /*0030*/ 	.string	""
        /*0030*/ 	.string	"ptxas"
        /*0030*/ 	.string	"Cuda compilation tools, release 13.0, V13.0.88"
        /*0030*/ 	.string	"Build cuda_13.0.r13.0/compiler.36424714_0"
        /*0030*/ 	.string	"-arch sm_100 -m 64 "



//--------------------- .note.nv.cuinfo           --------------------------
	.section	.note.nv.cuinfo,"",@"SHT_NOTE"
	.sectionflags	@"SHF_NOTE_NV_CUINFO"
        /*0018*/ 	.short	0x0002
        /*001a*/ 	.short	0x0064
        /*001c*/ 	.short	0x0082
	.zero		2


//--------------------- .nv.info                  --------------------------
	.section	.nv.info,"",@"SHT_CUDA_INFO"
	.align	4


	//----- nvinfo : EIATTR_REGCOUNT
	.align		4
        /*0000*/ 	.byte	0x04, 0x2f
        /*0002*/ 	.short	(.L_1 - .L_0)
	.align		4
.L_0:
        /*0004*/ 	.word	index@(_ZN32_GLOBAL__N__d81368ce_4_k_cu_main20transpose_no_swizzleEPKiPi)
        /*0008*/ 	.word	0x0000000e


	//----- nvinfo : EIATTR_FRAME_SIZE
	.align		4
.L_1:
        /*000c*/ 	.byte	0x04, 0x11
        /*000e*/ 	.short	(.L_3 - .L_2)
	.align		4
.L_2:
        /*0010*/ 	.word	index@(_ZN32_GLOBAL__N__d81368ce_4_k_cu_main20transpose_no_swizzleEPKiPi)
        /*0014*/ 	.word	0x00000000


	//----- nvinfo : EIATTR_REGCOUNT
	.align		4
.L_3:
        /*0018*/ 	.byte	0x04, 0x2f
        /*001a*/ 	.short	(.L_5 - .L_4)
	.align		4
.L_4:
        /*001c*/ 	.word	index@(_ZN32_GLOBAL__N__d81368ce_4_k_cu_main22transpose_with_swizzleEPKiPi)
        /*0020*/ 	.word	0x0000000e


	//----- nvinfo : EIATTR_FRAME_SIZE
	.align		4
.L_5:
        /*0024*/ 	.byte	0x04, 0x11
        /*0026*/ 	.short	(.L_7 - .L_6)
	.align		4
.L_6:
        /*0028*/ 	.word	index@(_ZN32_GLOBAL__N__d81368ce_4_k_cu_main22transpose_with_swizzleEPKiPi)
        /*002c*/ 	.word	0x00000000


	//----- nvinfo : EIATTR_MIN_STACK_SIZE
	.align		4
.L_7:
        /*0030*/ 	.byte	0x04, 0x12
        /*0032*/ 	.short	(.L_9 - .L_8)
	.align		4
.L_8:
        /*0034*/ 	.word	index@(_ZN32_GLOBAL__N__d81368ce_4_k_cu_main22transpose_with_swizzleEPKiPi)
        /*0038*/ 	.word	0x00000000


	//----- nvinfo : EIATTR_MIN_STACK_SIZE
	.align		4
.L_9:
        /*003c*/ 	.byte	0x04, 0x12
        /*003e*/ 	.short	(.L_11 - .L_10)
	.align		4
.L_10:
        /*0040*/ 	.word	index@(_ZN32_GLOBAL__N__d81368ce_4_k_cu_main20transpose_no_swizzleEPKiPi)
        /*0044*/ 	.word	0x00000000
.L_11:


//--------------------- .nv.compat                --------------------------
	.section	.nv.compat,"",@"SHT_CUDA_COMPAT_INFO"
	.align	4
        /*0000*/ 	.byte	0x02, 0x09, 0x00, 0x00, 0x02, 0x02, 0x01, 0x00, 0x02, 0x05, 0x05, 0x00, 0x03, 0x07, 0x01, 0x01
        /*0010*/ 	.byte	0x02, 0x03, 0x00, 0x00, 0x02, 0x06, 0x01, 0x00, 0x04, 0x0b, 0x08, 0x00, 0x09, 0x00, 0x00, 0x00
        /*0020*/ 	.byte	0x00, 0x00, 0x00, 0x00


//--------------------- .nv.info._ZN32_GLOBAL__N__d81368ce_4_k_cu_main22transpose_with_swizzleEPKiPi --------------------------
	.section	.nv.info._ZN32_GLOBAL__N__d81368ce_4_k_cu_main22transpose_with_swizzleEPKiPi,"",@"SHT_CUDA_INFO"
	.sectionflags	@""
	.align	4


	//----- nvinfo : EIATTR_CUDA_API_VERSION
	.align		4
        /*0000*/ 	.byte	0x04, 0x37
        /*0002*/ 	.short	(.L_13 - .L_12)
.L_12:
        /*0004*/ 	.word	0x00000082


	//----- nvinfo : EIATTR_KPARAM_INFO
	.align		4
.L_13:
        /*0008*/ 	.byte	0x04, 0x17
        /*000a*/ 	.short	(.L_15 - .L_14)
.L_14:
        /*000c*/ 	.word	0x00000000
        /*0010*/ 	.short	0x0001
        /*0012*/ 	.short	0x0008
        /*0014*/ 	.byte	0x00, 0xf5, 0x21, 0x00


	//----- nvinfo : EIATTR_KPARAM_INFO
	.align		4
.L_15:
        /*0018*/ 	.byte	0x04, 0x17
        /*001a*/ 	.short	(.L_17 - .L_16)
.L_16:
        /*001c*/ 	.word	0x00000000
        /*0020*/ 	.short	0x0000
        /*0022*/ 	.short	0x0000
        /*0024*/ 	.byte	0x00, 0xf5, 0x21, 0x00


	//----- nvinfo : EIATTR_SPARSE_MMA_MASK
	.align		4
.L_17:
        /*0028*/ 	.byte	0x03, 0x50
        /*002a*/ 	.short	0x0000


	//----- nvinfo : EIATTR_MAXREG_COUNT
	.align		4
        /*002c*/ 	.byte	0x03, 0x1b
        /*002e*/ 	.short	0x00ff


	//----- nvinfo : EIATTR_NUM_BARRIERS
	.align		4
        /*0030*/ 	.byte	0x02, 0x4c
        /*0032*/ 	.byte	0x01
	.zero		1


	//----- nvinfo : EIATTR_MERCURY_ISA_VERSION
	.align		4
        /*0034*/ 	.byte	0x03, 0x5f
        /*0036*/ 	.short	0x0101


	//----- nvinfo : EIATTR_VRC_CTA_INIT_COUNT
	.align		4
        /*0038*/ 	.byte	0x02, 0x4a
	.zero		1
	.zero		1


	//----- nvinfo : EIATTR_EXIT_INSTR_OFFSETS
	.align		4
        /*003c*/ 	.byte	0x04, 0x1c
        /*003e*/ 	.short	(.L_19 - .L_18)


	//   ....[0]....
.L_18:
        /*0040*/ 	.word	0x000001c0


	//----- nvinfo : EIATTR_CBANK_PARAM_SIZE
	.align		4
.L_19:
        /*0044*/ 	.byte	0x03, 0x19
        /*0046*/ 	.short	0x0010


	//----- nvinfo : EIATTR_PARAM_CBANK
	.align		4
        /*0048*/ 	.byte	0x04, 0x0a
        /*004a*/ 	.short	(.L_21 - .L_20)
	.align		4
.L_20:
        /*004c*/ 	.word	index@(.nv.constant0._ZN32_GLOBAL__N__d81368ce_4_k_cu_main22transpose_with_swizzleEPKiPi)
        /*0050*/ 	.short	0x0380
        /*0052*/ 	.short	0x0010


	//----- nvinfo : EIATTR_SW_WAR
	.align		4
.L_21:
        /*0054*/ 	.byte	0x04, 0x36
        /*0056*/ 	.short	(.L_23 - .L_22)
.L_22:
        /*0058*/ 	.word	0x00000008
.L_23:


//--------------------- .nv.info._ZN32_GLOBAL__N__d81368ce_4_k_cu_main20transpose_no_swizzleEPKiPi --------------------------
	.section	.nv.info._ZN32_GLOBAL__N__d81368ce_4_k_cu_main20transpose_no_swizzleEPKiPi,"",@"SHT_CUDA_INFO"
	.sectionflags	@""
	.align	4


	//----- nvinfo : EIATTR_CUDA_API_VERSION
	.align		4
        /*0000*/ 	.byte	0x04, 0x37
        /*0002*/ 	.short	(.L_25 - .L_24)
.L_24:
        /*0004*/ 	.word	0x00000082


	//----- nvinfo : EIATTR_KPARAM_INFO
	.align		4
.L_25:
        /*0008*/ 	.byte	0x04, 0x17
        /*000a*/ 	.short	(.L_27 - .L_26)
.L_26:
        /*000c*/ 	.word	0x00000000
        /*0010*/ 	.short	0x0001
        /*0012*/ 	.short	0x0008
        /*0014*/ 	.byte	0x00, 0xf5, 0x21, 0x00


	//----- nvinfo : EIATTR_KPARAM_INFO
	.align		4
.L_27:
        /*0018*/ 	.byte	0x04, 0x17
        /*001a*/ 	.short	(.L_29 - .L_28)
.L_28:
        /*001c*/ 	.word	0x00000000
        /*0020*/ 	.short	0x0000
        /*0022*/ 	.short	0x0000
        /*0024*/ 	.byte	0x00, 0xf5, 0x21, 0x00


	//----- nvinfo : EIATTR_SPARSE_MMA_MASK
	.align		4
.L_29:
        /*0028*/ 	.byte	0x03, 0x50
        /*002a*/ 	.short	0x0000


	//----- nvinfo : EIATTR_MAXREG_COUNT
	.align		4
        /*002c*/ 	.byte	0x03, 0x1b
        /*002e*/ 	.short	0x00ff


	//----- nvinfo : EIATTR_NUM_BARRIERS
	.align		4
        /*0030*/ 	.byte	0x02, 0x4c
        /*0032*/ 	.byte	0x01
	.zero		1


	//----- nvinfo : EIATTR_MERCURY_ISA_VERSION
	.align		4
        /*0034*/ 	.byte	0x03, 0x5f
        /*0036*/ 	.short	0x0101


	//----- nvinfo : EIATTR_VRC_CTA_INIT_COUNT
	.align		4
        /*0038*/ 	.byte	0x02, 0x4a
	.zero		1
	.zero		1


	//----- nvinfo : EIATTR_EXIT_INSTR_OFFSETS
	.align		4
        /*003c*/ 	.byte	0x04, 0x1c
        /*003e*/ 	.short	(.L_31 - .L_30)


	//   ....[0]....
.L_30:
        /*0040*/ 	.word	0x000001b0


	//----- nvinfo : EIATTR_CBANK_PARAM_SIZE
	.align		4
.L_31:
        /*0044*/ 	.byte	0x03, 0x19
        /*0046*/ 	.short	0x0010


	//----- nvinfo : EIATTR_PARAM_CBANK
	.align		4
        /*0048*/ 	.byte	0x04, 0x0a
        /*004a*/ 	.short	(.L_33 - .L_32)
	.align		4
.L_32:
        /*004c*/ 	.word	index@(.nv.constant0._ZN32_GLOBAL__N__d81368ce_4_k_cu_main20transpose_no_swizzleEPKiPi)
        /*0050*/ 	.short	0x0380
        /*0052*/ 	.short	0x0010


	//----- nvinfo : EIATTR_SW_WAR
	.align		4
.L_33:
        /*0054*/ 	.byte	0x04, 0x36
        /*0056*/ 	.short	(.L_35 - .L_34)
.L_34:
        /*0058*/ 	.word	0x00000008
.L_35:


//--------------------- .nv.callgraph             --------------------------
	.section	.nv.callgraph,"",@"SHT_CUDA_CALLGRAPH"
	.align	4
	.sectionentsize	8
	.align		4
        /*0000*/ 	.word	0x00000000
	.align		4
        /*0004*/ 	.word	0xffffffff
	.align		4
        /*0008*/ 	.word	0x00000000
	.align		4
        /*000c*/ 	.word	0xfffffffe
	.align		4
        /*0010*/ 	.word	0x00000000
	.align		4
        /*0014*/ 	.word	0xfffffffd
	.align		4
        /*0018*/ 	.word	0x00000000
	.align		4
        /*001c*/ 	.word	0xfffffffc


//--------------------- .text._ZN32_GLOBAL__N__d81368ce_4_k_cu_main22transpose_with_swizzleEPKiPi --------------------------
	.section	.text._ZN32_GLOBAL__N__d81368ce_4_k_cu_main22transpose_with_swizzleEPKiPi,"ax",@progbits
	.align	128
.text._ZN32_GLOBAL__N__d81368ce_4_k_cu_main22transpose_with_swizzleEPKiPi:
        .type           _ZN32_GLOBAL__N__d81368ce_4_k_cu_main22transpose_with_swizzleEPKiPi,@function
        .size           _ZN32_GLOBAL__N__d81368ce_4_k_cu_main22transpose_with_swizzleEPKiPi,(.L_x_2 - _ZN32_GLOBAL__N__d81368ce_4_k_cu_main22transpose_with_swizzleEPKiPi)
        .other          _ZN32_GLOBAL__N__d81368ce_4_k_cu_main22transpose_with_swizzleEPKiPi,@"STO_CUDA_ENTRY STV_DEFAULT"
_ZN32_GLOBAL__N__d81368ce_4_k_cu_main22transpose_with_swizzleEPKiPi:
[----:B------:R-:W-:Y:S01]  /*0000*/  LDC R1, c[0x0][0x37c] ;  /* 0x0000df00ff017b82 */ /* 0x000fe20000000800 */
[----:B------:R-:W0:Y:S07]  /*0010*/  S2R R7, SR_TID.X ;  /* 0x0000000000077919 */ /* 0x000e2e0000002100 */
[----:B------:R-:W1:Y:S01]  /*0020*/  LDC.64 R2, c[0x0][0x380] ;  /* 0x0000e000ff027b82 */ /* 0x000e620000000a00 */
[----:B------:R-:W2:Y:S01]  /*0030*/  LDCU.64 UR6, c[0x0][0x358] ;  /* 0x00006b00ff0677ac */ /* 0x000ea20008000a00 */
[----:B------:R-:W0:Y:S01]  /*0040*/  S2R R8, SR_TID.Y ;  /* 0x0000000000087919 */ /* 0x000e220000002200 */
[----:B------:R-:W3:Y:S01]  /*0050*/  S2R R11, SR_CTAID.Y ;  /* 0x00000000000b7919 */ /* 0x000ee20000002600 */
[----:B------:R-:W4:Y:S01]  /*0060*/  S2R R9, SR_CTAID.X ;  /* 0x0000000000097919 */ /* 0x000f220000002500 */
[----:B0-----:R-:W-:-:S05]  /*0070*/  IMAD R0, R8, 0x40, R7 ;  /* 0x0000004008007824 */ /* 0x001fca00078e0207 */
[----:B---3--:R-:W-:-:S05]  /*0080*/  LEA R4, R11, R0, 0xb ;  /* 0x000000000b047211 */ /* 0x008fca00078e58ff */
[----:B----4-:R-:W-:-:S04]  /*0090*/  IMAD R5, R9, 0x20, R4 ;  /* 0x0000002009057824 */ /* 0x010fc800078e0204 */
[----:B-1----:R-:W-:-:S05]  /*00a0*/  IMAD.WIDE.U32 R2, R5, 0x4, R2 ;  /* 0x0000000405027825 */ /* 0x002fca00078e0002 */
[----:B--2---:R0:W2:Y:S01]  /*00b0*/  LDG.E R4, desc[UR6][R2.64] ;  /* 0x0000000602047981 */ /* 0x0040a2000c1e1900 */
[----:B------:R-:W1:Y:S01]  /*00c0*/  S2UR UR5, SR_CgaCtaId ;  /* 0x00000000000579c3 */ /* 0x000e620000008800 */
[----:B------:R-:W-:Y:S01]  /*00d0*/  UMOV UR4, 0x400 ;  /* 0x0000040000047882 */ /* 0x000fe20000000000 */
[----:B------:R-:W-:Y:S02]  /*00e0*/  LOP3.LUT R6, R7, R8, RZ, 0x3c, !PT ;  /* 0x0000000807067212 */ /* 0x000fe400078e3cff */
[----:B------:R-:W-:-:S04]  /*00f0*/  LEA R0, R9, R0, 0xb ;  /* 0x0000000009007211 */ /* 0x000fc800078e58ff */
[----:B0-----:R-:W0:Y:S01]  /*0100*/  LDC.64 R2, c[0x0][0x388] ;  /* 0x0000e200ff027b82 */ /* 0x001e220000000a00 */
[----:B------:R-:W-:Y:S01]  /*0110*/  IMAD R9, R11, 0x20, R0 ;  /* 0x000000200b097824 */ /* 0x000fe200078e0200 */
[----:B-1----:R-:W-:-:S06]  /*0120*/  ULEA UR4, UR5, UR4, 0x18 ;  /* 0x0000000405047291 */ /* 0x002fcc000f8ec0ff */
[----:B------:R-:W-:Y:S02]  /*0130*/  LEA R5, R8, UR4, 0x7 ;  /* 0x0000000408057c11 */ /* 0x000fe4000f8e38ff */
[----:B------:R-:W-:Y:S01]  /*0140*/  LEA R7, R7, UR4, 0x7 ;  /* 0x0000000407077c11 */ /* 0x000fe2000f8e38ff */
[----:B0-----:R-:W-:Y:S01]  /*0150*/  IMAD.WIDE.U32 R2, R9, 0x4, R2 ;  /* 0x0000000409027825 */ /* 0x001fe200078e0002 */
[----:B------:R-:W-:-:S03]  /*0160*/  LEA R5, R6, R5, 0x2 ;  /* 0x0000000506057211 */ /* 0x000fc600078e10ff */
[----:B------:R-:W-:Y:S02]  /*0170*/  IMAD R7, R6, 0x4, R7 ;  /* 0x0000000406077824 */ /* 0x000fe400078e0207 */
[----:B--2---:R-:W-:Y:S01]  /*0180*/  STS [R5], R4 ;  /* 0x0000000405007388 */ /* 0x004fe20000000800 */
[----:B------:R-:W-:Y:S06]  /*0190*/  BAR.SYNC.DEFER_BLOCKING 0x0 ;  /* 0x0000000000007b1d */ /* 0x000fec0000010000 */
[----:B------:R-:W0:Y:S04]  /*01a0*/  LDS R7, [R7] ;  /* 0x0000000007077984 */ /* 0x000e280000000800 */
[----:B0-----:R-:W-:Y:S01]  /*01b0*/  STG.E desc[UR6][R2.64], R7 ;  /* 0x0000000702007986 */ /* 0x001fe2000c101906 */
[----:B------:R-:W-:Y:S05]  /*01c0*/  EXIT ;  /* 0x000000000000794d */ /* 0x000fea0003800000 */
.L_x_0:
[----:B------:R-:W-:-:S00]  /*01d0*/  BRA `(.L_x_0) ;  /* 0xfffffffc00fc7947 */ /* 0x000fc0000383ffff */
[----:B------:R-:W-:-:S00]  /*01e0*/  NOP ;  /* 0x0000000000007918 */ /* 0x000fc00000000000 */
        /* <DEDUP_REMOVED lines=9> */
.L_x_2:


//--------------------- .text._ZN32_GLOBAL__N__d81368ce_4_k_cu_main20transpose_no_swizzleEPKiPi --------------------------
	.section	.text._ZN32_GLOBAL__N__d81368ce_4_k_cu_main20transpose_no_swizzleEPKiPi,"ax",@progbits
	.align	128
.text._ZN32_GLOBAL__N__d81368ce_4_k_cu_main20transpose_no_swizzleEPKiPi:
        .type           _ZN32_GLOBAL__N__d81368ce_4_k_cu_main20transpose_no_swizzleEPKiPi,@function
        .size           _ZN32_GLOBAL__N__d81368ce_4_k_cu_main20transpose_no_swizzleEPKiPi,(.L_x_3 - _ZN32_GLOBAL__N__d81368ce_4_k_cu_main20transpose_no_swizzleEPKiPi)
        .other          _ZN32_GLOBAL__N__d81368ce_4_k_cu_main20transpose_no_swizzleEPKiPi,@"STO_CUDA_ENTRY STV_DEFAULT"
_ZN32_GLOBAL__N__d81368ce_4_k_cu_main20transpose_no_swizzleEPKiPi:
[----:B------:R-:W-:Y:S01]  /*0000*/  LDC R1, c[0x0][0x37c] ;  /* 0x0000df00ff017b82 */ /* 0x000fe20000000800 */
[----:B------:R-:W0:Y:S07]  /*0010*/  S2R R8, SR_TID.X ;  /* 0x0000000000087919 */ /* 0x000e2e0000002100 */
[----:B------:R-:W1:Y:S01]  /*0020*/  LDC.64 R2, c[0x0][0x380] ;  /* 0x0000e000ff027b82 */ /* 0x000e620000000a00 */
[----:B------:R-:W2:Y:S01]  /*0030*/  LDCU.64 UR6, c[0x0][0x358] ;  /* 0x00006b00ff0677ac */ /* 0x000ea20008000a00 */
[----:B------:R-:W0:Y:S01]  /*0040*/  S2R R7, SR_TID.Y ;  /* 0x0000000000077919 */ /* 0x000e220000002200 */
[----:B------:R-:W3:Y:S01]  /*0050*/  S2R R11, SR_CTAID.Y ;  /* 0x00000000000b7919 */ /* 0x000ee20000002600 */
[----:B------:R-:W4:Y:S01]  /*0060*/  S2R R9, SR_CTAID.X ;  /* 0x0000000000097919 */ /* 0x000f220000002500 */
[----:B0-----:R-:W-:-:S04]  /*0070*/  LEA R0, R7, R8, 0x6 ;  /* 0x0000000807007211 */ /* 0x001fc800078e30ff */
[----:B---3--:R-:W-:-:S05]  /*0080*/  LEA R4, R11, R0, 0xb ;  /* 0x000000000b047211 */ /* 0x008fca00078e58ff */
[----:B----4-:R-:W-:-:S04]  /*0090*/  IMAD R5, R9, 0x20, R4 ;  /* 0x0000002009057824 */ /* 0x010fc800078e0204 */
[----:B-1----:R-:W-:-:S05]  /*00a0*/  IMAD.WIDE.U32 R2, R5, 0x4, R2 ;  /* 0x0000000405027825 */ /* 0x002fca00078e0002 */
[----:B--2---:R0:W2:Y:S01]  /*00b0*/  LDG.E R4, desc[UR6][R2.64] ;  /* 0x0000000602047981 */ /* 0x0040a2000c1e1900 */
[----:B------:R-:W1:Y:S01]  /*00c0*/  S2UR UR5, SR_CgaCtaId ;  /* 0x00000000000579c3 */ /* 0x000e620000008800 */
[----:B------:R-:W-:Y:S01]  /*00d0*/  UMOV UR4, 0x400 ;  /* 0x0000040000047882 */ /* 0x000fe20000000000 */
[----:B------:R-:W-:-:S05]  /*00e0*/  LEA R0, R9, R0, 0xb ;  /* 0x0000000009007211 */ /* 0x000fca00078e58ff */
[----:B------:R-:W-:Y:S01]  /*00f0*/  IMAD R9, R11, 0x20, R0 ;  /* 0x000000200b097824 */ /* 0x000fe200078e0200 */
[----:B0-----:R-:W0:Y:S01]  /*0100*/  LDC.64 R2, c[0x0][0x388] ;  /* 0x0000e200ff027b82 */ /* 0x001e220000000a00 */
[----:B-1----:R-:W-:-:S06]  /*0110*/  ULEA UR4, UR5, UR4, 0x18 ;  /* 0x0000000405047291 */ /* 0x002fcc000f8ec0ff */
[----:B------:R-:W-:Y:S02]  /*0120*/  LEA R5, R7, UR4, 0x7 ;  /* 0x0000000407057c11 */ /* 0x000fe4000f8e38ff */
[C---:B------:R-:W-:Y:S01]  /*0130*/  LEA R6, R8.reuse, UR4, 0x7 ;  /* 0x0000000408067c11 */ /* 0x040fe2000f8e38ff */
        /* <DEDUP_REMOVED lines=8> */
.L_x_1:
        /* <DEDUP_REMOVED lines=12> */
.L_x_3:


//--------------------- .nv.shared._ZN32_GLOBAL__N__d81368ce_4_k_cu_main22transpose_with_swizzleEPKiPi --------------------------
	.section	.nv.shared._ZN32_GLOBAL__N__d81368ce_4_k_cu_main22transpose_with_swizzleEPKiPi,"aw",@nobits
	.sectionflags	@""
	.align	4
.nv.shared._ZN32_GLOBAL__N__d81368ce_4_k_cu_main22transpose_with_swizzleEPKiPi:
	.zero		5120


//--------------------- .nv.shared.reserved.0     --------------------------
	.section	.nv.shared.reserved.0,"aw",@nobits
	.weak		__nv_reservedSMEM_offset_0_alias
	.size		__nv_reservedSMEM_offset_0_alias, 0, 64
	.other		__nv_reservedSMEM_offset_0_alias,@"STO_CUDA_RESERVED_SHARED STV_DEFAULT"
__nv_reservedSMEM_offset_0_alias:
	.zero		0
	.zero		64


//--------------------- .nv.shared._ZN32_GLOBAL__N__d81368ce_4_k_cu_main20transpose_no_swizzleEPKiPi --------------------------
	.section	.nv.shared._ZN32_GLOBAL__N__d81368ce_4_k_cu_main20transpose_no_swizzleEPKiPi,"aw",@nobits
	.sectionflags	@""
	.align	4
.nv.shared._ZN32_GLOBAL__N__d81368ce_4_k_cu_main20transpose_no_swizzleEPKiPi:
	.zero		5120


//--------------------- .nv.constant0._ZN32_GLOBAL__N__d81368ce_4_k_cu_main22transpose_with_swizzleEPKiPi --------------------------
	.section	.nv.constant0._ZN32_GLOBAL__N__d81368ce_4_k_cu_main22transpose_with_swizzleEPKiPi,"a",@progbits
	.sectionflags	@""
	.align	4
.nv.constant0._ZN32_GLOBAL__N__d81368ce_4_k_cu_main22transpose_with_swizzleEPKiPi:
	.zero		912


//--------------------- .nv.constant0._ZN32_GLOBAL__N__d81368ce_4_k_cu_main20transpose_no_swizzleEPKiPi --------------------------
	.section	.nv.constant0._ZN32_GLOBAL__N__d81368ce_4_k_cu_main20transpose_no_swizzleEPKiPi,"a",@progbits
	.sectionflags	@""
	.align	4
.nv.constant0._ZN32_GLOBAL__N__d81368ce_4_k_cu_main20transpose_no_swizzleEPKiPi:
	.zero		912


//--------------------- SYMBOLS --------------------------

	.type		.nv.reservedSmem.offset0,@object
	.size		.nv.reservedSmem.offset0,0x4
	.type		.nv.reservedSmem.cap,@object
	.size		.nv.reservedSmem.cap,0x4
